//
// Generated by NVIDIA NVVM Compiler
//
// Compiler Build ID: CL-36424714
// Cuda compilation tools, release 13.0, V13.0.88
// Based on NVVM 20.0.0
//

.version 9.0
.target sm_100
.address_size 64

	// .globl	_Z12matrixMulGPUPiS_S_

.visible .entry _Z12matrixMulGPUPiS_S_(
	.param .u64 .ptr .align 1 _Z12matrixMulGPUPiS_S__param_0,
	.param .u64 .ptr .align 1 _Z12matrixMulGPUPiS_S__param_1,
	.param .u64 .ptr .align 1 _Z12matrixMulGPUPiS_S__param_2
)
{
	.reg .pred 	%p<4>;
	.reg .b32 	%r<24>;
	.reg .b64 	%rd<13>;

	ld.param.u64 	%rd1, [_Z12matrixMulGPUPiS_S__param_0];
	ld.param.u64 	%rd2, [_Z12matrixMulGPUPiS_S__param_1];
	ld.param.u64 	%rd3, [_Z12matrixMulGPUPiS_S__param_2];
	mov.u32 	%r3, %ctaid.x;
	mov.u32 	%r4, %ntid.x;
	mov.u32 	%r5, %tid.x;
	mad.lo.s32 	%r1, %r3, %r4, %r5;
	mov.u32 	%r6, %ctaid.y;
	mov.u32 	%r7, %ntid.y;
	mov.u32 	%r8, %tid.y;
	mad.lo.s32 	%r9, %r6, %r7, %r8;
	setp.gt.s32 	%p1, %r1, 3;
	setp.gt.u32 	%p2, %r9, 3;
	or.pred  	%p3, %p1, %p2;
	@%p3 bra 	$L__BB0_2;
	cvta.to.global.u64 	%rd4, %rd3;
	cvta.to.global.u64 	%rd5, %rd1;
	cvta.to.global.u64 	%rd6, %rd2;
	shl.b32 	%r10, %r1, 2;
	mul.wide.s32 	%rd7, %r10, 4;
	add.s64 	%rd8, %rd5, %rd7;
	ld.global.u32 	%r11, [%rd8];
	mul.wide.u32 	%rd9, %r9, 4;
	add.s64 	%rd10, %rd6, %rd9;
	ld.global.u32 	%r12, [%rd10];
	mul.lo.s32 	%r13, %r12, %r11;
	ld.global.u32 	%r14, [%rd8+4];
	ld.global.u32 	%r15, [%rd10+16];
	mad.lo.s32 	%r16, %r15, %r14, %r13;
	ld.global.u32 	%r17, [%rd8+8];
	ld.global.u32 	%r18, [%rd10+32];
	mad.lo.s32 	%r19, %r18, %r17, %r16;
	ld.global.u32 	%r20, [%rd8+12];
	ld.global.u32 	%r21, [%rd10+48];
	mad.lo.s32 	%r22, %r21, %r20, %r19;
	add.s32 	%r23, %r10, %r9;
	mul.wide.s32 	%rd11, %r23, 4;
	add.s64 	%rd12, %rd4, %rd11;
	st.global.u32 	[%rd12], %r22;
$L__BB0_2:
	ret;

}


// ===== COMPILED SASS (sm_100) =====

	.target	sm_100

	.elftype	@"ET_EXEC"


//--------------------- .note.nv.tkinfo           --------------------------
	.section	.note.nv.tkinfo,"",@"SHT_NOTE"
	.sectionflags	@"SHF_NOTE_NV_TKINFO"
	.tkinfo
        /*0018*/ 	.word	0x00000002
        /*0030*/ 	.string	""
        /*0030*/ 	.string	"ptxas"
        /*0030*/ 	.string	"Cuda compilation tools, release 13.0, V13.0.88"
        /*0030*/ 	.string	"Build cuda_13.0.r13.0/compiler.36424714_0"
        /*0030*/ 	.string	"-arch sm_100 -m 64 "



//--------------------- .note.nv.cuinfo           --------------------------
	.section	.note.nv.cuinfo,"",@"SHT_NOTE"
	.sectionflags	@"SHF_NOTE_NV_CUINFO"
        /*0018*/ 	.short	0x0002
        /*001a*/ 	.short	0x0064
        /*001c*/ 	.short	0x0082
	.zero		2


//--------------------- .nv.info                  --------------------------
	.section	.nv.info,"",@"SHT_CUDA_INFO"
	.align	4


	//----- nvinfo : EIATTR_REGCOUNT
	.align		4
        /*0000*/ 	.byte	0x04, 0x2f
        /*0002*/ 	.short	(.L_1 - .L_0)
	.align		4
.L_0:
        /*0004*/ 	.word	index@(_Z12matrixMulGPUPiS_S_)
        /*0008*/ 	.word	0x00000014


	//----- nvinfo : EIATTR_FRAME_SIZE
	.align		4
.L_1:
        /*000c*/ 	.byte	0x04, 0x11
        /*000e*/ 	.short	(.L_3 - .L_2)
	.align		4
.L_2:
        /*0010*/ 	.word	index@(_Z12matrixMulGPUPiS_S_)
        /*0014*/ 	.word	0x00000000


	//----- nvinfo : EIATTR_MIN_STACK_SIZE
	.align		4
.L_3:
        /*0018*/ 	.byte	0x04, 0x12
        /*001a*/ 	.short	(.L_5 - .L_4)
	.align		4
.L_4:
        /*001c*/ 	.word	index@(_Z12matrixMulGPUPiS_S_)
        /*0020*/ 	.word	0x00000000
.L_5:


//--------------------- .nv.compat                --------------------------
	.section	.nv.compat,"",@"SHT_CUDA_COMPAT_INFO"
	.align	4
        /*0000*/ 	.byte	0x02, 0x09, 0x00, 0x00, 0x02, 0x02, 0x01, 0x00, 0x02, 0x05, 0x05, 0x00, 0x03, 0x07, 0x01, 0x01
        /*0010*/ 	.byte	0x02, 0x03, 0x00, 0x00, 0x02, 0x06, 0x01, 0x00, 0x04, 0x0b, 0x08, 0x00, 0x09, 0x00, 0x00, 0x00
        /*0020*/ 	.byte	0x00, 0x00, 0x00, 0x00


//--------------------- .nv.info._Z12matrixMulGPUPiS_S_ --------------------------
	.section	.nv.info._Z12matrixMulGPUPiS_S_,"",@"SHT_CUDA_INFO"
	.sectionflags	@""
	.align	4


	//----- nvinfo : EIATTR_CUDA_API_VERSION
	.align		4
        /*0000*/ 	.byte	0x04, 0x37
        /*0002*/ 	.short	(.L_7 - .L_6)
.L_6:
        /*0004*/ 	.word	0x00000082


	//----- nvinfo : EIATTR_KPARAM_INFO
	.align		4
.L_7:
        /*0008*/ 	.byte	0x04, 0x17
        /*000a*/ 	.short	(.L_9 - .L_8)
.L_8:
        /*000c*/ 	.word	0x00000000
        /*0010*/ 	.short	0x0002
        /*0012*/ 	.short	0x0010
        /*0014*/ 	.byte	0x00, 0xf5, 0x21, 0x00


	//----- nvinfo : EIATTR_KPARAM_INFO
	.align		4
.L_9:
        /*0018*/ 	.byte	0x04, 0x17
        /*001a*/ 	.short	(.L_11 - .L_10)
.L_10:
        /*001c*/ 	.word	0x00000000
        /*0020*/ 	.short	0x0001
        /*0022*/ 	.short	0x0008
        /*0024*/ 	.byte	0x00, 0xf5, 0x21, 0x00


	//----- nvinfo : EIATTR_KPARAM_INFO
	.align		4
.L_11:
        /*0028*/ 	.byte	0x04, 0x17
        /*002a*/ 	.short	(.L_13 - .L_12)
.L_12:
        /*002c*/ 	.word	0x00000000
        /*0030*/ 	.short	0x0000
        /*0032*/ 	.short	0x0000
        /*0034*/ 	.byte	0x00, 0xf5, 0x21, 0x00


	//----- nvinfo : EIATTR_SPARSE_MMA_MASK
	.align		4
.L_13:
        /*0038*/ 	.byte	0x03, 0x50
        /*003a*/ 	.short	0x0000


	//----- nvinfo : EIATTR_MAXREG_COUNT
	.align		4
        /*003c*/ 	.byte	0x03, 0x1b
        /*003e*/ 	.short	0x00ff


	//----- nvinfo : EIATTR_MERCURY_ISA_VERSION
	.align		4
        /*0040*/ 	.byte	0x03, 0x5f
        /*0042*/ 	.short	0x0101


	//----- nvinfo : EIATTR_VRC_CTA_INIT_COUNT
	.align		4
        /*0044*/ 	.byte	0x02, 0x4a
	.zero		1
	.zero		1


	//----- nvinfo : EIATTR_EXIT_INSTR_OFFSETS
	.align		4
        /*0048*/ 	.byte	0x04, 0x1c
        /*004a*/ 	.short	(.L_15 - .L_14)


	//   ....[0]....
.L_14:
        /*004c*/ 	.word	0x000000b0


	//   ....[1]....
        /*0050*/ 	.word	0x00000220


	//----- nvinfo : EIATTR_CBANK_PARAM_SIZE
	.align		4
.L_15:
        /*0054*/ 	.byte	0x03, 0x19
        /*0056*/ 	.short	0x0018


	//----- nvinfo : EIATTR_PARAM_CBANK
	.align		4
        /*0058*/ 	.byte	0x04, 0x0a
        /*005a*/ 	.short	(.L_17 - .L_16)
	.align		4
.L_16:
        /*005c*/ 	.word	index@(.nv.constant0._Z12matrixMulGPUPiS_S_)
        /*0060*/ 	.short	0x0380
        /*0062*/ 	.short	0x0018


	//----- nvinfo : EIATTR_SW_WAR
	.align		4
.L_17:
        /*0064*/ 	.byte	0x04, 0x36
        /*0066*/ 	.short	(.L_19 - .L_18)
.L_18:
        /*0068*/ 	.word	0x00000008
.L_19:


//--------------------- .nv.callgraph             --------------------------
	.section	.nv.callgraph,"",@"SHT_CUDA_CALLGRAPH"
	.align	4
	.sectionentsize	8
	.align		4
        /*0000*/ 	.word	0x00000000
	.align		4
        /*0004*/ 	.word	0xffffffff
	.align		4
        /*0008*/ 	.word	0x00000000
	.align		4
        /*000c*/ 	.word	0xfffffffe
	.align		4
        /*0010*/ 	.word	0x00000000
	.align		4
        /*0014*/ 	.word	0xfffffffd
	.align		4
        /*0018*/ 	.word	0x00000000
	.align		4
        /*001c*/ 	.word	0xfffffffc


//--------------------- .text._Z12matrixMulGPUPiS_S_ --------------------------
	.section	.text._Z12matrixMulGPUPiS_S_,"ax",@progbits
	.align	128
        .global         _Z12matrixMulGPUPiS_S_
        .type           _Z12matrixMulGPUPiS_S_,@function
        .size           _Z12matrixMulGPUPiS_S_,(.L_x_1 - _Z12matrixMulGPUPiS_S_)
        .other          _Z12matrixMulGPUPiS_S_,@"STO_CUDA_ENTRY STV_DEFAULT"
_Z12matrixMulGPUPiS_S_:
.text._Z12matrixMulGPUPiS_S_:
[----:B------:R-:W-:Y:S01]  /*0000*/  LDC R1, c[0x0][0x37c] ;  /* 0x0000df00ff017b82 */ /* 0x000fe20000000800 */
[----:B------:R-:W0:Y:S07]  /*0010*/  S2R R2, SR_TID.Y ;  /* 0x0000000000027919 */ /* 0x000e2e0000002200 */
[----:B------:R-:W1:Y:S01]  /*0020*/  LDC R0, c[0x0][0x360] ;  /* 0x0000d800ff007b82 */ /* 0x000e620000000800 */
[----:B------:R-:W1:Y:S07]  /*0030*/  S2R R3, SR_TID.X ;  /* 0x0000000000037919 */ /* 0x000e6e0000002100 */
[----:B------:R-:W0:Y:S08]  /*0040*/  S2UR UR5, SR_CTAID.Y ;  /* 0x00000000000579c3 */ /* 0x000e300000002600 */
[----:B------:R-:W0:Y:S08]  /*0050*/  LDC R9, c[0x0][0x364] ;  /* 0x0000d900ff097b82 */ /* 0x000e300000000800 */
[----:B------:R-:W1:Y:S01]  /*0060*/  S2UR UR4, SR_CTAID.X ;  /* 0x00000000000479c3 */ /* 0x000e620000002500 */
[----:B0-----:R-:W-:-:S05]  /*0070*/  IMAD R9, R9, UR5, R2 ;  /* 0x0000000509097c24 */ /* 0x001fca000f8e0202 */
[----:B------:R-:W-:Y:S01]  /*0080*/  ISETP.GT.U32.AND P0, PT, R9, 0x3, PT ;  /* 0x000000030900780c */ /* 0x000fe20003f04070 */
[----:B-1----:R-:W-:-:S05]  /*0090*/  IMAD R0, R0, UR4, R3 ;  /* 0x0000000400007c24 */ /* 0x002fca000f8e0203 */
[----:B------:R-:W-:-:S13]  /*00a0*/  ISETP.GT.OR P0, PT, R0, 0x3, P0 ;  /* 0x000000030000780c */ /* 0x000fda0000704670 */
[----:B------:R-:W-:Y:S05]  /*00b0*/  @P0 EXIT ;  /* 0x000000000000094d */ /* 0x000fea0003800000 */
[----:B------:R-:W0:Y:S01]  /*00c0*/  LDC.64 R4, c[0x0][0x380] ;  /* 0x0000e000ff047b82 */ /* 0x000e220000000a00 */
[----:B------:R-:W1:Y:S01]  /*00d0*/  LDCU.64 UR4, c[0x0][0x358] ;  /* 0x00006b00ff0477ac */ /* 0x000e620008000a00 */
[----:B------:R-:W-:-:S06]  /*00e0*/  SHF.L.U32 R0, R0, 0x2, RZ ;  /* 0x0000000200007819 */ /* 0x000fcc00000006ff */
[----:B------:R-:W2:Y:S08]  /*00f0*/  LDC.64 R6, c[0x0][0x388] ;  /* 0x0000e200ff067b82 */ /* 0x000eb00000000a00 */
[----:B------:R-:W3:Y:S01]  /*0100*/  LDC.64 R2, c[0x0][0x390] ;  /* 0x0000e400ff027b82 */ /* 0x000ee20000000a00 */
[----:B0-----:R-:W-:-:S05]  /*0110*/  IMAD.WIDE R4, R0, 0x4, R4 ;  /* 0x0000000400047825 */ /* 0x001fca00078e0204 */
[----:B-1----:R-:W4:Y:S01]  /*0120*/  LDG.E R8, desc[UR4][R4.64] ;  /* 0x0000000404087981 */ /* 0x002f22000c1e1900 */
[----:B--2---:R-:W-:-:S03]  /*0130*/  IMAD.WIDE.U32 R6, R9, 0x4, R6 ;  /* 0x0000000409067825 */ /* 0x004fc600078e0006 */
[----:B------:R-:W2:Y:S04]  /*0140*/  LDG.E R13, desc[UR4][R4.64+0x4] ;  /* 0x00000404040d7981 */ /* 0x000ea8000c1e1900 */
[----:B------:R-:W4:Y:S04]  /*0150*/  LDG.E R11, desc[UR4][R6.64] ;  /* 0x00000004060b7981 */ /* 0x000f28000c1e1900 */
[----:B------:R-:W2:Y:S04]  /*0160*/  LDG.E R10, desc[UR4][R6.64+0x10] ;  /* 0x00001004060a7981 */ /* 0x000ea8000c1e1900 */
[----:B------:R-:W5:Y:S04]  /*0170*/  LDG.E R15, desc[UR4][R4.64+0x8] ;  /* 0x00000804040f7981 */ /* 0x000f68000c1e1900 */
[----:B------:R-:W5:Y:S04]  /*0180*/  LDG.E R12, desc[UR4][R6.64+0x20] ;  /* 0x00002004060c7981 */ /* 0x000f68000c1e1900 */
[----:B------:R-:W5:Y:S04]  /*0190*/  LDG.E R17, desc[UR4][R4.64+0xc] ;  /* 0x00000c0404117981 */ /* 0x000f68000c1e1900 */
[----:B------:R-:W5:Y:S01]  /*01a0*/  LDG.E R14, desc[UR4][R6.64+0x30] ;  /* 0x00003004060e7981 */ /* 0x000f62000c1e1900 */
[----:B------:R-:W-:-:S05]  /*01b0*/  IADD3 R9, PT, PT, R9, R0, RZ ;  /* 0x0000000009097210 */ /* 0x000fca0007ffe0ff */
[----:B---3--:R-:W-:-:S04]  /*01c0*/  IMAD.WIDE R2, R9, 0x4, R2 ;  /* 0x0000000409027825 */ /* 0x008fc800078e0202 */
[----:B----4-:R-:W-:-:S04]  /*01d0*/  IMAD R8, R8, R11, RZ ;  /* 0x0000000b08087224 */ /* 0x010fc800078e02ff */
[----:B--2---:R-:W-:-:S04]  /*01e0*/  IMAD R8, R13, R10, R8 ;  /* 0x0000000a0d087224 */ /* 0x004fc800078e0208 */
[----:B-----5:R-:W-:-:S04]  /*01f0*/  IMAD R8, R15, R12, R8 ;  /* 0x0000000c0f087224 */ /* 0x020fc800078e0208 */
[----:B------:R-:W-:-:S05]  /*0200*/  IMAD R17, R17, R14, R8 ;  /* 0x0000000e11117224 */ /* 0x000fca00078e0208 */
[----:B------:R-:W-:Y:S01]  /*0210*/  STG.E desc[UR4][R2.64], R17 ;  /* 0x0000001102007986 */ /* 0x000fe2000c101904 */
[----:B------:R-:W-:Y:S05]  /*0220*/  EXIT ;  /* 0x000000000000794d */ /* 0x000fea0003800000 */
.L_x_0:
[----:B------:R-:W-:-:S00]  /*0230*/  BRA `(.L_x_0) ;  /* 0xfffffffc00fc7947 */ /* 0x000fc0000383ffff */
[----:B------:R-:W-:-:S00]  /*0240*/  NOP ;  /* 0x0000000000007918 */ /* 0x000fc00000000000 */
        /* <DEDUP_REMOVED lines=11> */
.L_x_1:


//--------------------- .nv.shared.reserved.0     --------------------------
	.section	.nv.shared.reserved.0,"aw",@nobits
	.weak		__nv_reservedSMEM_offset_0_alias
	.size		__nv_reservedSMEM_offset_0_alias, 0, 64
	.other		__nv_reservedSMEM_offset_0_alias,@"STO_CUDA_RESERVED_SHARED STV_DEFAULT"
__nv_reservedSMEM_offset_0_alias:
	.zero		0
	.zero		64


//--------------------- .nv.constant0._Z12matrixMulGPUPiS_S_ --------------------------
	.section	.nv.constant0._Z12matrixMulGPUPiS_S_,"a",@progbits
	.sectionflags	@""
	.align	4
.nv.constant0._Z12matrixMulGPUPiS_S_:
	.zero		920


//--------------------- SYMBOLS --------------------------

	.type		.nv.reservedSmem.offset0,@object
	.size		.nv.reservedSmem.offset0,0x4
